//
// Generated by NVIDIA NVVM Compiler
//
// Compiler Build ID: CL-36424714
// Cuda compilation tools, release 13.0, V13.0.88
// Based on NVVM 20.0.0
//

.version 9.0
.target sm_100
.address_size 64

	// .globl	_Z17vector_add_kernelPKfS0_Pfi

.visible .entry _Z17vector_add_kernelPKfS0_Pfi(
	.param .u64 .ptr .align 1 _Z17vector_add_kernelPKfS0_Pfi_param_0,
	.param .u64 .ptr .align 1 _Z17vector_add_kernelPKfS0_Pfi_param_1,
	.param .u64 .ptr .align 1 _Z17vector_add_kernelPKfS0_Pfi_param_2,
	.param .u32 _Z17vector_add_kernelPKfS0_Pfi_param_3
)
{
	.reg .pred 	%p<7>;
	.reg .b32 	%r<31>;
	.reg .b32 	%f<16>;
	.reg .b64 	%rd<25>;

	ld.param.u64 	%rd4, [_Z17vector_add_kernelPKfS0_Pfi_param_0];
	ld.param.u64 	%rd5, [_Z17vector_add_kernelPKfS0_Pfi_param_1];
	ld.param.u64 	%rd6, [_Z17vector_add_kernelPKfS0_Pfi_param_2];
	ld.param.u32 	%r12, [_Z17vector_add_kernelPKfS0_Pfi_param_3];
	cvta.to.global.u64 	%rd1, %rd6;
	cvta.to.global.u64 	%rd2, %rd5;
	cvta.to.global.u64 	%rd3, %rd4;
	mov.u32 	%r13, %tid.x;
	mov.u32 	%r14, %ctaid.x;
	mov.u32 	%r15, %ntid.x;
	mad.lo.s32 	%r29, %r14, %r15, %r13;
	mov.u32 	%r16, %nctaid.x;
	mul.lo.s32 	%r2, %r16, %r15;
	setp.ge.s32 	%p1, %r29, %r12;
	@%p1 bra 	$L__BB0_7;
	add.s32 	%r17, %r29, %r2;
	max.s32 	%r18, %r12, %r17;
	setp.lt.s32 	%p2, %r17, %r12;
	selp.u32 	%r19, 1, 0, %p2;
	add.s32 	%r20, %r17, %r19;
	sub.s32 	%r21, %r18, %r20;
	div.u32 	%r22, %r21, %r2;
	add.s32 	%r3, %r22, %r19;
	and.b32  	%r23, %r3, 3;
	setp.eq.s32 	%p3, %r23, 3;
	@%p3 bra 	$L__BB0_4;
	add.s32 	%r24, %r3, 1;
	and.b32  	%r25, %r24, 3;
	neg.s32 	%r27, %r25;
$L__BB0_3:
	.pragma "nounroll";
	mul.wide.s32 	%rd7, %r29, 4;
	add.s64 	%rd8, %rd1, %rd7;
	add.s64 	%rd9, %rd2, %rd7;
	add.s64 	%rd10, %rd3, %rd7;
	ld.global.f32 	%f1, [%rd10];
	ld.global.f32 	%f2, [%rd9];
	add.f32 	%f3, %f1, %f2;
	st.global.f32 	[%rd8], %f3;
	add.s32 	%r29, %r29, %r2;
	add.s32 	%r27, %r27, 1;
	setp.ne.s32 	%p4, %r27, 0;
	@%p4 bra 	$L__BB0_3;
$L__BB0_4:
	setp.lt.u32 	%p5, %r3, 3;
	@%p5 bra 	$L__BB0_7;
	mul.wide.s32 	%rd15, %r2, 4;
	shl.b32 	%r26, %r2, 2;
$L__BB0_6:
	mul.wide.s32 	%rd11, %r29, 4;
	add.s64 	%rd12, %rd3, %rd11;
	ld.global.f32 	%f4, [%rd12];
	add.s64 	%rd13, %rd2, %rd11;
	ld.global.f32 	%f5, [%rd13];
	add.f32 	%f6, %f4, %f5;
	add.s64 	%rd14, %rd1, %rd11;
	st.global.f32 	[%rd14], %f6;
	add.s64 	%rd16, %rd12, %rd15;
	ld.global.f32 	%f7, [%rd16];
	add.s64 	%rd17, %rd13, %rd15;
	ld.global.f32 	%f8, [%rd17];
	add.f32 	%f9, %f7, %f8;
	add.s64 	%rd18, %rd14, %rd15;
	st.global.f32 	[%rd18], %f9;
	add.s64 	%rd19, %rd16, %rd15;
	ld.global.f32 	%f10, [%rd19];
	add.s64 	%rd20, %rd17, %rd15;
	ld.global.f32 	%f11, [%rd20];
	add.f32 	%f12, %f10, %f11;
	add.s64 	%rd21, %rd18, %rd15;
	st.global.f32 	[%rd21], %f12;
	add.s64 	%rd22, %rd19, %rd15;
	ld.global.f32 	%f13, [%rd22];
	add.s64 	%rd23, %rd20, %rd15;
	ld.global.f32 	%f14, [%rd23];
	add.f32 	%f15, %f13, %f14;
	add.s64 	%rd24, %rd21, %rd15;
	st.global.f32 	[%rd24], %f15;
	add.s32 	%r29, %r26, %r29;
	setp.lt.s32 	%p6, %r29, %r12;
	@%p6 bra 	$L__BB0_6;
$L__BB0_7:
	ret;

}


// ===== COMPILED SASS (sm_100) =====

	.target	sm_100

	.elftype	@"ET_EXEC"


//--------------------- .note.nv.tkinfo           --------------------------
	.section	.note.nv.tkinfo,"",@"SHT_NOTE"
	.sectionflags	@"SHF_NOTE_NV_TKINFO"
	.tkinfo
        /*0018*/ 	.word	0x00000002
        /*0030*/ 	.string	""
        /*0030*/ 	.string	"ptxas"
        /*0030*/ 	.string	"Cuda compilation tools, release 13.0, V13.0.88"
        /*0030*/ 	.string	"Build cuda_13.0.r13.0/compiler.36424714_0"
        /*0030*/ 	.string	"-arch sm_100 -m 64 "



//--------------------- .note.nv.cuinfo           --------------------------
	.section	.note.nv.cuinfo,"",@"SHT_NOTE"
	.sectionflags	@"SHF_NOTE_NV_CUINFO"
        /*0018*/ 	.short	0x0002
        /*001a*/ 	.short	0x0064
        /*001c*/ 	.short	0x0082
	.zero		2


//--------------------- .nv.info                  --------------------------
	.section	.nv.info,"",@"SHT_CUDA_INFO"
	.align	4


	//----- nvinfo : EIATTR_REGCOUNT
	.align		4
        /*0000*/ 	.byte	0x04, 0x2f
        /*0002*/ 	.short	(.L_1 - .L_0)
	.align		4
.L_0:
        /*0004*/ 	.word	index@(_Z17vector_add_kernelPKfS0_Pfi)
        /*0008*/ 	.word	0x0000001a


	//----- nvinfo : EIATTR_FRAME_SIZE
	.align		4
.L_1:
        /*000c*/ 	.byte	0x04, 0x11
        /*000e*/ 	.short	(.L_3 - .L_2)
	.align		4
.L_2:
        /*0010*/ 	.word	index@(_Z17vector_add_kernelPKfS0_Pfi)
        /*0014*/ 	.word	0x00000000


	//----- nvinfo : EIATTR_MIN_STACK_SIZE
	.align		4
.L_3:
        /*0018*/ 	.byte	0x04, 0x12
        /*001a*/ 	.short	(.L_5 - .L_4)
	.align		4
.L_4:
        /*001c*/ 	.word	index@(_Z17vector_add_kernelPKfS0_Pfi)
        /*0020*/ 	.word	0x00000000
.L_5:


//--------------------- .nv.compat                --------------------------
	.section	.nv.compat,"",@"SHT_CUDA_COMPAT_INFO"
	.align	4
        /*0000*/ 	.byte	0x02, 0x09, 0x00, 0x00, 0x02, 0x02, 0x01, 0x00, 0x02, 0x05, 0x05, 0x00, 0x03, 0x07, 0x01, 0x01
        /*0010*/ 	.byte	0x02, 0x03, 0x00, 0x00, 0x02, 0x06, 0x01, 0x00, 0x04, 0x0b, 0x08, 0x00, 0x09, 0x00, 0x00, 0x00
        /*0020*/ 	.byte	0x00, 0x00, 0x00, 0x00


//--------------------- .nv.info._Z17vector_add_kernelPKfS0_Pfi --------------------------
	.section	.nv.info._Z17vector_add_kernelPKfS0_Pfi,"",@"SHT_CUDA_INFO"
	.sectionflags	@""
	.align	4


	//----- nvinfo : EIATTR_CUDA_API_VERSION
	.align		4
        /*0000*/ 	.byte	0x04, 0x37
        /*0002*/ 	.short	(.L_7 - .L_6)
.L_6:
        /*0004*/ 	.word	0x00000082


	//----- nvinfo : EIATTR_KPARAM_INFO
	.align		4
.L_7:
        /*0008*/ 	.byte	0x04, 0x17
        /*000a*/ 	.short	(.L_9 - .L_8)
.L_8:
        /*000c*/ 	.word	0x00000000
        /*0010*/ 	.short	0x0003
        /*0012*/ 	.short	0x0018
        /*0014*/ 	.byte	0x00, 0xf0, 0x11, 0x00


	//----- nvinfo : EIATTR_KPARAM_INFO
	.align		4
.L_9:
        /*0018*/ 	.byte	0x04, 0x17
        /*001a*/ 	.short	(.L_11 - .L_10)
.L_10:
        /*001c*/ 	.word	0x00000000
        /*0020*/ 	.short	0x0002
        /*0022*/ 	.short	0x0010
        /*0024*/ 	.byte	0x00, 0xf5, 0x21, 0x00


	//----- nvinfo : EIATTR_KPARAM_INFO
	.align		4
.L_11:
        /*0028*/ 	.byte	0x04, 0x17
        /*002a*/ 	.short	(.L_13 - .L_12)
.L_12:
        /*002c*/ 	.word	0x00000000
        /*0030*/ 	.short	0x0001
        /*0032*/ 	.short	0x0008
        /*0034*/ 	.byte	0x00, 0xf5, 0x21, 0x00


	//----- nvinfo : EIATTR_KPARAM_INFO
	.align		4
.L_13:
        /*0038*/ 	.byte	0x04, 0x17
        /*003a*/ 	.short	(.L_15 - .L_14)
.L_14:
        /*003c*/ 	.word	0x00000000
        /*0040*/ 	.short	0x0000
        /*0042*/ 	.short	0x0000
        /*0044*/ 	.byte	0x00, 0xf5, 0x21, 0x00


	//----- nvinfo : EIATTR_SPARSE_MMA_MASK
	.align		4
.L_15:
        /*0048*/ 	.byte	0x03, 0x50
        /*004a*/ 	.short	0x0000


	//----- nvinfo : EIATTR_MAXREG_COUNT
	.align		4
        /*004c*/ 	.byte	0x03, 0x1b
        /*004e*/ 	.short	0x00ff


	//----- nvinfo : EIATTR_MERCURY_ISA_VERSION
	.align		4
        /*0050*/ 	.byte	0x03, 0x5f
        /*0052*/ 	.short	0x0101


	//----- nvinfo : EIATTR_VRC_CTA_INIT_COUNT
	.align		4
        /*0054*/ 	.byte	0x02, 0x4a
	.zero		1
	.zero		1


	//----- nvinfo : EIATTR_EXIT_INSTR_OFFSETS
	.align		4
        /*0058*/ 	.byte	0x04, 0x1c
        /*005a*/ 	.short	(.L_17 - .L_16)


	//   ....[0]....
.L_16:
        /*005c*/ 	.word	0x00000090


	//   ....[1]....
        /*0060*/ 	.word	0x000003a0


	//   ....[2]....
        /*0064*/ 	.word	0x000005d0


	//----- nvinfo : EIATTR_CRS_STACK_SIZE
	.align		4
.L_17:
        /*0068*/ 	.byte	0x04, 0x1e
        /*006a*/ 	.short	(.L_19 - .L_18)
.L_18:
        /*006c*/ 	.word	0x00000000


	//----- nvinfo : EIATTR_CBANK_PARAM_SIZE
	.align		4
.L_19:
        /*0070*/ 	.byte	0x03, 0x19
        /*0072*/ 	.short	0x001c


	//----- nvinfo : EIATTR_PARAM_CBANK
	.align		4
        /*0074*/ 	.byte	0x04, 0x0a
        /*0076*/ 	.short	(.L_21 - .L_20)
	.align		4
.L_20:
        /*0078*/ 	.word	index@(.nv.constant0._Z17vector_add_kernelPKfS0_Pfi)
        /*007c*/ 	.short	0x0380
        /*007e*/ 	.short	0x001c


	//----- nvinfo : EIATTR_SW_WAR
	.align		4
.L_21:
        /*0080*/ 	.byte	0x04, 0x36
        /*0082*/ 	.short	(.L_23 - .L_22)
.L_22:
        /*0084*/ 	.word	0x00000008
.L_23:


//--------------------- .nv.callgraph             --------------------------
	.section	.nv.callgraph,"",@"SHT_CUDA_CALLGRAPH"
	.align	4
	.sectionentsize	8
	.align		4
        /*0000*/ 	.word	0x00000000
	.align		4
        /*0004*/ 	.word	0xffffffff
	.align		4
        /*0008*/ 	.word	0x00000000
	.align		4
        /*000c*/ 	.word	0xfffffffe
	.align		4
        /*0010*/ 	.word	0x00000000
	.align		4
        /*0014*/ 	.word	0xfffffffd
	.align		4
        /*0018*/ 	.word	0x00000000
	.align		4
        /*001c*/ 	.word	0xfffffffc


//--------------------- .text._Z17vector_add_kernelPKfS0_Pfi --------------------------
	.section	.text._Z17vector_add_kernelPKfS0_Pfi,"ax",@progbits
	.align	128
        .global         _Z17vector_add_kernelPKfS0_Pfi
        .type           _Z17vector_add_kernelPKfS0_Pfi,@function
        .size           _Z17vector_add_kernelPKfS0_Pfi,(.L_x_5 - _Z17vector_add_kernelPKfS0_Pfi)
        .other          _Z17vector_add_kernelPKfS0_Pfi,@"STO_CUDA_ENTRY STV_DEFAULT"
_Z17vector_add_kernelPKfS0_Pfi:
.text._Z17vector_add_kernelPKfS0_Pfi:
[----:B------:R-:W-:Y:S01]  /*0000*/  LDC R1, c[0x0][0x37c] ;  /* 0x0000df00ff017b82 */ /* 0x000fe20000000800 */
[----:B------:R-:W0:Y:S07]  /*0010*/  S2R R3, SR_TID.X ;  /* 0x0000000000037919 */ /* 0x000e2e0000002100 */
[----:B------:R-:W0:Y:S01]  /*0020*/  S2UR UR4, SR_CTAID.X ;  /* 0x00000000000479c3 */ /* 0x000e220000002500 */
[----:B------:R-:W1:Y:S07]  /*0030*/  LDCU UR6, c[0x0][0x398] ;  /* 0x00007300ff0677ac */ /* 0x000e6e0008000800 */
[----:B------:R-:W0:Y:S01]  /*0040*/  LDC R0, c[0x0][0x360] ;  /* 0x0000d800ff007b82 */ /* 0x000e220000000800 */
[----:B------:R-:W2:Y:S01]  /*0050*/  LDCU UR5, c[0x0][0x370] ;  /* 0x00006e00ff0577ac */ /* 0x000ea20008000800 */
[----:B0-----:R-:W-:-:S02]  /*0060*/  IMAD R3, R0, UR4, R3 ;  /* 0x0000000400037c24 */ /* 0x001fc4000f8e0203 */
[----:B--2---:R-:W-:-:S03]  /*0070*/  IMAD R0, R0, UR5, RZ ;  /* 0x0000000500007c24 */ /* 0x004fc6000f8e02ff */
[----:B-1----:R-:W-:-:S13]  /*0080*/  ISETP.GE.AND P0, PT, R3, UR6, PT ;  /* 0x0000000603007c0c */ /* 0x002fda000bf06270 */
[----:B------:R-:W-:Y:S05]  /*0090*/  @P0 EXIT ;  /* 0x000000000000094d */ /* 0x000fea0003800000 */
[----:B------:R-:W0:Y:S01]  /*00a0*/  I2F.U32.RP R8, R0 ;  /* 0x0000000000087306 */ /* 0x000e220000209000 */
[----:B------:R-:W-:Y:S01]  /*00b0*/  IADD3 R2, PT, PT, R0, R3, RZ ;  /* 0x0000000300027210 */ /* 0x000fe20007ffe0ff */
[----:B------:R-:W1:Y:S01]  /*00c0*/  LDCU.64 UR4, c[0x0][0x358] ;  /* 0x00006b00ff0477ac */ /* 0x000e620008000a00 */
[----:B------:R-:W-:Y:S01]  /*00d0*/  IADD3 R9, PT, PT, RZ, -R0, RZ ;  /* 0x80000000ff097210 */ /* 0x000fe20007ffe0ff */
[----:B------:R-:W-:Y:S01]  /*00e0*/  BSSY.RECONVERGENT B0, `(.L_x_0) ;  /* 0x000002b000007945 */ /* 0x000fe20003800200 */
[C---:B------:R-:W-:Y:S02]  /*00f0*/  ISETP.GE.AND P0, PT, R2.reuse, UR6, PT ;  /* 0x0000000602007c0c */ /* 0x040fe4000bf06270 */
[----:B------:R-:W-:Y:S02]  /*0100*/  VIMNMX R7, PT, PT, R2, UR6, !PT ;  /* 0x0000000602077c48 */ /* 0x000fe4000ffe0100 */
[----:B------:R-:W-:Y:S02]  /*0110*/  SEL R6, RZ, 0x1, P0 ;  /* 0x00000001ff067807 */ /* 0x000fe40000000000 */
[----:B------:R-:W-:-:S02]  /*0120*/  ISETP.NE.U32.AND P2, PT, R0, RZ, PT ;  /* 0x000000ff0000720c */ /* 0x000fc40003f45070 */
[----:B------:R-:W-:Y:S01]  /*0130*/  IADD3 R7, PT, PT, R7, -R2, -R6 ;  /* 0x8000000207077210 */ /* 0x000fe20007ffe806 */
[----:B0-----:R-:W0:Y:S02]  /*0140*/  MUFU.RCP R8, R8 ;  /* 0x0000000800087308 */ /* 0x001e240000001000 */
[----:B0-----:R-:W-:-:S06]  /*0150*/  IADD3 R4, PT, PT, R8, 0xffffffe, RZ ;  /* 0x0ffffffe08047810 */ /* 0x001fcc0007ffe0ff */
[----:B------:R0:W2:Y:S02]  /*0160*/  F2I.FTZ.U32.TRUNC.NTZ R5, R4 ;  /* 0x0000000400057305 */ /* 0x0000a4000021f000 */
[----:B0-----:R-:W-:Y:S02]  /*0170*/  HFMA2 R4, -RZ, RZ, 0, 0 ;  /* 0x00000000ff047431 */ /* 0x001fe400000001ff */
[----:B--2---:R-:W-:-:S04]  /*0180*/  IMAD R9, R9, R5, RZ ;  /* 0x0000000509097224 */ /* 0x004fc800078e02ff */
[----:B------:R-:W-:-:S06]  /*0190*/  IMAD.HI.U32 R8, R5, R9, R4 ;  /* 0x0000000905087227 */ /* 0x000fcc00078e0004 */
[----:B------:R-:W-:-:S05]  /*01a0*/  IMAD.HI.U32 R5, R8, R7, RZ ;  /* 0x0000000708057227 */ /* 0x000fca00078e00ff */
[----:B------:R-:W-:-:S05]  /*01b0*/  IADD3 R2, PT, PT, -R5, RZ, RZ ;  /* 0x000000ff05027210 */ /* 0x000fca0007ffe1ff */
[----:B------:R-:W-:-:S05]  /*01c0*/  IMAD R7, R0, R2, R7 ;  /* 0x0000000200077224 */ /* 0x000fca00078e0207 */
[----:B------:R-:W-:-:S13]  /*01d0*/  ISETP.GE.U32.AND P0, PT, R7, R0, PT ;  /* 0x000000000700720c */ /* 0x000fda0003f06070 */
[----:B------:R-:W-:Y:S02]  /*01e0*/  @P0 IADD3 R7, PT, PT, -R0, R7, RZ ;  /* 0x0000000700070210 */ /* 0x000fe40007ffe1ff */
[----:B------:R-:W-:Y:S02]  /*01f0*/  @P0 IADD3 R5, PT, PT, R5, 0x1, RZ ;  /* 0x0000000105050810 */ /* 0x000fe40007ffe0ff */
[----:B------:R-:W-:-:S13]  /*0200*/  ISETP.GE.U32.AND P1, PT, R7, R0, PT ;  /* 0x000000000700720c */ /* 0x000fda0003f26070 */
[----:B------:R-:W-:Y:S02]  /*0210*/  @P1 IADD3 R5, PT, PT, R5, 0x1, RZ ;  /* 0x0000000105051810 */ /* 0x000fe40007ffe0ff */
[----:B------:R-:W-:-:S04]  /*0220*/  @!P2 LOP3.LUT R5, RZ, R0, RZ, 0x33, !PT ;  /* 0x00000000ff05a212 */ /* 0x000fc800078e33ff */
[----:B------:R-:W-:-:S04]  /*0230*/  IADD3 R2, PT, PT, R6, R5, RZ ;  /* 0x0000000506027210 */ /* 0x000fc80007ffe0ff */
[C---:B------:R-:W-:Y:S02]  /*0240*/  LOP3.LUT R4, R2.reuse, 0x3, RZ, 0xc0, !PT ;  /* 0x0000000302047812 */ /* 0x040fe400078ec0ff */
[----:B------:R-:W-:Y:S02]  /*0250*/  ISETP.GE.U32.AND P1, PT, R2, 0x3, PT ;  /* 0x000000030200780c */ /* 0x000fe40003f26070 */
[----:B------:R-:W-:-:S13]  /*0260*/  ISETP.NE.AND P0, PT, R4, 0x3, PT ;  /* 0x000000030400780c */ /* 0x000fda0003f05270 */
[----:B-1----:R-:W-:Y:S05]  /*0270*/  @!P0 BRA `(.L_x_1) ;  /* 0x0000000000448947 */ /* 0x002fea0003800000 */
[----:B------:R-:W0:Y:S01]  /*0280*/  LDC.64 R4, c[0x0][0x390] ;  /* 0x0000e400ff047b82 */ /* 0x000e220000000a00 */
[----:B------:R-:W-:-:S04]  /*0290*/  IADD3 R2, PT, PT, R2, 0x1, RZ ;  /* 0x0000000102027810 */ /* 0x000fc80007ffe0ff */
[----:B------:R-:W-:-:S03]  /*02a0*/  LOP3.LUT R2, R2, 0x3, RZ, 0xc0, !PT ;  /* 0x0000000302027812 */ /* 0x000fc600078ec0ff */
[----:B------:R-:W1:Y:S01]  /*02b0*/  LDC.64 R6, c[0x0][0x380] ;  /* 0x0000e000ff067b82 */ /* 0x000e620000000a00 */
[----:B------:R-:W-:-:S07]  /*02c0*/  IADD3 R2, PT, PT, -R2, RZ, RZ ;  /* 0x000000ff02027210 */ /* 0x000fce0007ffe1ff */
[----:B------:R-:W2:Y:S02]  /*02d0*/  LDC.64 R8, c[0x0][0x388] ;  /* 0x0000e200ff087b82 */ /* 0x000ea40000000a00 */
.L_x_2:
[----:B--2---:R-:W-:-:S04]  /*02e0*/  IMAD.WIDE R12, R3, 0x4, R8 ;  /* 0x00000004030c7825 */ /* 0x004fc800078e0208 */
[C---:B-1----:R-:W-:Y:S02]  /*02f0*/  IMAD.WIDE R14, R3.reuse, 0x4, R6 ;  /* 0x00000004030e7825 */ /* 0x042fe400078e0206 */
[----:B------:R-:W2:Y:S04]  /*0300*/  LDG.E R13, desc[UR4][R12.64] ;  /* 0x000000040c0d7981 */ /* 0x000ea8000c1e1900 */
[----:B------:R-:W2:Y:S01]  /*0310*/  LDG.E R14, desc[UR4][R14.64] ;  /* 0x000000040e0e7981 */ /* 0x000ea2000c1e1900 */
[----:B0--3--:R-:W-:Y:S01]  /*0320*/  IMAD.WIDE R10, R3, 0x4, R4 ;  /* 0x00000004030a7825 */ /* 0x009fe200078e0204 */
[----:B------:R-:W-:Y:S02]  /*0330*/  IADD3 R2, PT, PT, R2, 0x1, RZ ;  /* 0x0000000102027810 */ /* 0x000fe40007ffe0ff */
[----:B------:R-:W-:-:S02]  /*0340*/  IADD3 R3, PT, PT, R0, R3, RZ ;  /* 0x0000000300037210 */ /* 0x000fc40007ffe0ff */
[----:B------:R-:W-:Y:S01]  /*0350*/  ISETP.NE.AND P0, PT, R2, RZ, PT ;  /* 0x000000ff0200720c */ /* 0x000fe20003f05270 */
[----:B--2---:R-:W-:-:S05]  /*0360*/  FADD R17, R14, R13 ;  /* 0x0000000d0e117221 */ /* 0x004fca0000000000 */
[----:B------:R3:W-:Y:S07]  /*0370*/  STG.E desc[UR4][R10.64], R17 ;  /* 0x000000110a007986 */ /* 0x0007ee000c101904 */
[----:B------:R-:W-:Y:S05]  /*0380*/  @P0 BRA `(.L_x_2) ;  /* 0xfffffffc00d40947 */ /* 0x000fea000383ffff */
.L_x_1:
[----:B------:R-:W-:Y:S05]  /*0390*/  BSYNC.RECONVERGENT B0 ;  /* 0x0000000000007941 */ /* 0x000fea0003800200 */
.L_x_0:
[----:B------:R-:W-:Y:S05]  /*03a0*/  @!P1 EXIT ;  /* 0x000000000000994d */ /* 0x000fea0003800000 */
.L_x_3:
[----:B------:R-:W3:Y:S08]  /*03b0*/  LDC.64 R4, c[0x0][0x380] ;  /* 0x0000e000ff047b82 */ /* 0x000ef00000000a00 */
[----:B------:R-:W0:Y:S01]  /*03c0*/  LDC.64 R6, c[0x0][0x388] ;  /* 0x0000e200ff067b82 */ /* 0x000e220000000a00 */
[----:B---3--:R-:W-:-:S07]  /*03d0*/  IMAD.WIDE R10, R3, 0x4, R4 ;  /* 0x00000004030a7825 */ /* 0x008fce00078e0204 */
[----:B------:R-:W1:Y:S01]  /*03e0*/  LDC.64 R4, c[0x0][0x390] ;  /* 0x0000e400ff047b82 */ /* 0x000e620000000a00 */
[----:B--2---:R-:W2:Y:S01]  /*03f0*/  LDG.E R2, desc[UR4][R10.64] ;  /* 0x000000040a027981 */ /* 0x004ea2000c1e1900 */
[----:B0-----:R-:W-:-:S05]  /*0400*/  IMAD.WIDE R12, R3, 0x4, R6 ;  /* 0x00000004030c7825 */ /* 0x001fca00078e0206 */
[----:B------:R-:W2:Y:S01]  /*0410*/  LDG.E R7, desc[UR4][R12.64] ;  /* 0x000000040c077981 */ /* 0x000ea2000c1e1900 */
[----:B-1----:R-:W-:-:S04]  /*0420*/  IMAD.WIDE R16, R3, 0x4, R4 ;  /* 0x0000000403107825 */ /* 0x002fc800078e0204 */
[----:B------:R-:W-:-:S04]  /*0430*/  IMAD.WIDE R4, R0, 0x4, R10 ;  /* 0x0000000400047825 */ /* 0x000fc800078e020a */
[----:B--2---:R-:W-:Y:S01]  /*0440*/  FADD R19, R2, R7 ;  /* 0x0000000702137221 */ /* 0x004fe20000000000 */
[----:B------:R-:W-:-:S04]  /*0450*/  IMAD.WIDE R6, R0, 0x4, R12 ;  /* 0x0000000400067825 */ /* 0x000fc800078e020c */
[----:B------:R0:W-:Y:S04]  /*0460*/  STG.E desc[UR4][R16.64], R19 ;  /* 0x0000001310007986 */ /* 0x0001e8000c101904 */
[----:B------:R-:W2:Y:S04]  /*0470*/  LDG.E R2, desc[UR4][R4.64] ;  /* 0x0000000404027981 */ /* 0x000ea8000c1e1900 */
[----:B------:R-:W2:Y:S01]  /*0480*/  LDG.E R15, desc[UR4][R6.64] ;  /* 0x00000004060f7981 */ /* 0x000ea2000c1e1900 */
[----:B------:R-:W-:-:S04]  /*0490*/  IMAD.WIDE R8, R0, 0x4, R16 ;  /* 0x0000000400087825 */ /* 0x000fc800078e0210 */
[----:B------:R-:W-:-:S04]  /*04a0*/  IMAD.WIDE R10, R0, 0x4, R4 ;  /* 0x00000004000a7825 */ /* 0x000fc800078e0204 */
[----:B------:R-:W-:-:S04]  /*04b0*/  IMAD.WIDE R12, R0, 0x4, R6 ;  /* 0x00000004000c7825 */ /* 0x000fc800078e0206 */
[----:B--2---:R-:W-:-:S05]  /*04c0*/  FADD R21, R2, R15 ;  /* 0x0000000f02157221 */ /* 0x004fca0000000000 */
        /* <DEDUP_REMOVED lines=8> */
[----:B------:R-:W1:Y:S04]  /*0550*/  LDG.E R4, desc[UR4][R4.64] ;  /* 0x0000000404047981 */ /* 0x000e68000c1e1900 */
[----:B------:R-:W1:Y:S01]  /*0560*/  LDG.E R7, desc[UR4][R6.64] ;  /* 0x0000000406077981 */ /* 0x000e62000c1e1900 */
[C---:B0-----:R-:W-:Y:S01]  /*0570*/  IMAD.WIDE R16, R0.reuse, 0x4, R14 ;  /* 0x0000000400107825 */ /* 0x041fe200078e020e */
[----:B------:R-:W-:-:S04]  /*0580*/  LEA R3, R0, R3, 0x2 ;  /* 0x0000000300037211 */ /* 0x000fc800078e10ff */
[----:B------:R-:W-:Y:S01]  /*0590*/  ISETP.GE.AND P0, PT, R3, UR6, PT ;  /* 0x0000000603007c0c */ /* 0x000fe2000bf06270 */
[----:B-1----:R-:W-:-:S05]  /*05a0*/  FADD R9, R4, R7 ;  /* 0x0000000704097221 */ /* 0x002fca0000000000 */
[----:B------:R2:W-:Y:S07]  /*05b0*/  STG.E desc[UR4][R16.64], R9 ;  /* 0x0000000910007986 */ /* 0x0005ee000c101904 */
[----:B------:R-:W-:Y:S05]  /*05c0*/  @!P0 BRA `(.L_x_3) ;  /* 0xfffffffc00788947 */ /* 0x000fea000383ffff */
[----:B------:R-:W-:Y:S05]  /*05d0*/  EXIT ;  /* 0x000000000000794d */ /* 0x000fea0003800000 */
.L_x_4:
[----:B------:R-:W-:-:S00]  /*05e0*/  BRA `(.L_x_4) ;  /* 0xfffffffc00fc7947 */ /* 0x000fc0000383ffff */
[----:B------:R-:W-:-:S00]  /*05f0*/  NOP ;  /* 0x0000000000007918 */ /* 0x000fc00000000000 */
        /* <DEDUP_REMOVED lines=8> */
.L_x_5:


//--------------------- .nv.shared.reserved.0     --------------------------
	.section	.nv.shared.reserved.0,"aw",@nobits
	.weak		__nv_reservedSMEM_offset_0_alias
	.size		__nv_reservedSMEM_offset_0_alias, 0, 64
	.other		__nv_reservedSMEM_offset_0_alias,@"STO_CUDA_RESERVED_SHARED STV_DEFAULT"
__nv_reservedSMEM_offset_0_alias:
	.zero		0
	.zero		64


//--------------------- .nv.constant0._Z17vector_add_kernelPKfS0_Pfi --------------------------
	.section	.nv.constant0._Z17vector_add_kernelPKfS0_Pfi,"a",@progbits
	.sectionflags	@""
	.align	4
.nv.constant0._Z17vector_add_kernelPKfS0_Pfi:
	.zero		924


//--------------------- SYMBOLS --------------------------

	.type		.nv.reservedSmem.offset0,@object
	.size		.nv.reservedSmem.offset0,0x4
